//
// Generated by NVIDIA NVVM Compiler
//
// Compiler Build ID: CL-36424714
// Cuda compilation tools, release 13.0, V13.0.88
// Based on NVVM 20.0.0
//

.version 9.0
.target sm_100
.address_size 64

	// .globl	_Z14a_trous_kernelPK6float3S1_S1_iiPS_

.visible .entry _Z14a_trous_kernelPK6float3S1_S1_iiPS_(
	.param .u64 .ptr .align 1 _Z14a_trous_kernelPK6float3S1_S1_iiPS__param_0,
	.param .u64 .ptr .align 1 _Z14a_trous_kernelPK6float3S1_S1_iiPS__param_1,
	.param .u64 .ptr .align 1 _Z14a_trous_kernelPK6float3S1_S1_iiPS__param_2,
	.param .u32 _Z14a_trous_kernelPK6float3S1_S1_iiPS__param_3,
	.param .u32 _Z14a_trous_kernelPK6float3S1_S1_iiPS__param_4,
	.param .u64 .ptr .align 1 _Z14a_trous_kernelPK6float3S1_S1_iiPS__param_5
)
{


	ret;

}


// ===== COMPILED SASS (sm_100) =====

	.target	sm_100

	.elftype	@"ET_EXEC"


//--------------------- .note.nv.tkinfo           --------------------------
	.section	.note.nv.tkinfo,"",@"SHT_NOTE"
	.sectionflags	@"SHF_NOTE_NV_TKINFO"
	.tkinfo
        /*0018*/ 	.word	0x00000002
        /*0030*/ 	.string	""
        /*0030*/ 	.string	"ptxas"
        /*0030*/ 	.string	"Cuda compilation tools, release 13.0, V13.0.88"
        /*0030*/ 	.string	"Build cuda_13.0.r13.0/compiler.36424714_0"
        /*0030*/ 	.string	"-arch sm_100 -m 64 "



//--------------------- .note.nv.cuinfo           --------------------------
	.section	.note.nv.cuinfo,"",@"SHT_NOTE"
	.sectionflags	@"SHF_NOTE_NV_CUINFO"
        /*0018*/ 	.short	0x0002
        /*001a*/ 	.short	0x0064
        /*001c*/ 	.short	0x0082
	.zero		2


//--------------------- .nv.info                  --------------------------
	.section	.nv.info,"",@"SHT_CUDA_INFO"
	.align	4


	//----- nvinfo : EIATTR_REGCOUNT
	.align		4
        /*0000*/ 	.byte	0x04, 0x2f
        /*0002*/ 	.short	(.L_1 - .L_0)
	.align		4
.L_0:
        /*0004*/ 	.word	index@(_Z14a_trous_kernelPK6float3S1_S1_iiPS_)
        /*0008*/ 	.word	0x00000004


	//----- nvinfo : EIATTR_FRAME_SIZE
	.align		4
.L_1:
        /*000c*/ 	.byte	0x04, 0x11
        /*000e*/ 	.short	(.L_3 - .L_2)
	.align		4
.L_2:
        /*0010*/ 	.word	index@(_Z14a_trous_kernelPK6float3S1_S1_iiPS_)
        /*0014*/ 	.word	0x00000000


	//----- nvinfo : EIATTR_MIN_STACK_SIZE
	.align		4
.L_3:
        /*0018*/ 	.byte	0x04, 0x12
        /*001a*/ 	.short	(.L_5 - .L_4)
	.align		4
.L_4:
        /*001c*/ 	.word	index@(_Z14a_trous_kernelPK6float3S1_S1_iiPS_)
        /*0020*/ 	.word	0x00000000
.L_5:


//--------------------- .nv.compat                --------------------------
	.section	.nv.compat,"",@"SHT_CUDA_COMPAT_INFO"
	.align	4
        /*0000*/ 	.byte	0x02, 0x09, 0x00, 0x00, 0x02, 0x02, 0x01, 0x00, 0x02, 0x05, 0x05, 0x00, 0x03, 0x07, 0x01, 0x01
        /*0010*/ 	.byte	0x02, 0x03, 0x00, 0x00, 0x02, 0x06, 0x01, 0x00, 0x04, 0x0b, 0x08, 0x00, 0x09, 0x00, 0x00, 0x00
        /*0020*/ 	.byte	0x00, 0x00, 0x00, 0x00


//--------------------- .nv.info._Z14a_trous_kernelPK6float3S1_S1_iiPS_ --------------------------
	.section	.nv.info._Z14a_trous_kernelPK6float3S1_S1_iiPS_,"",@"SHT_CUDA_INFO"
	.sectionflags	@""
	.align	4


	//----- nvinfo : EIATTR_CUDA_API_VERSION
	.align		4
        /*0000*/ 	.byte	0x04, 0x37
        /*0002*/ 	.short	(.L_7 - .L_6)
.L_6:
        /*0004*/ 	.word	0x00000082


	//----- nvinfo : EIATTR_KPARAM_INFO
	.align		4
.L_7:
        /*0008*/ 	.byte	0x04, 0x17
        /*000a*/ 	.short	(.L_9 - .L_8)
.L_8:
        /*000c*/ 	.word	0x00000000
        /*0010*/ 	.short	0x0005
        /*0012*/ 	.short	0x0020
        /*0014*/ 	.byte	0x00, 0xf5, 0x21, 0x00


	//----- nvinfo : EIATTR_KPARAM_INFO
	.align		4
.L_9:
        /*0018*/ 	.byte	0x04, 0x17
        /*001a*/ 	.short	(.L_11 - .L_10)
.L_10:
        /*001c*/ 	.word	0x00000000
        /*0020*/ 	.short	0x0004
        /*0022*/ 	.short	0x001c
        /*0024*/ 	.byte	0x00, 0xf0, 0x11, 0x00


	//----- nvinfo : EIATTR_KPARAM_INFO
	.align		4
.L_11:
        /*0028*/ 	.byte	0x04, 0x17
        /*002a*/ 	.short	(.L_13 - .L_12)
.L_12:
        /*002c*/ 	.word	0x00000000
        /*0030*/ 	.short	0x0003
        /*0032*/ 	.short	0x0018
        /*0034*/ 	.byte	0x00, 0xf0, 0x11, 0x00


	//----- nvinfo : EIATTR_KPARAM_INFO
	.align		4
.L_13:
        /*0038*/ 	.byte	0x04, 0x17
        /*003a*/ 	.short	(.L_15 - .L_14)
.L_14:
        /*003c*/ 	.word	0x00000000
        /*0040*/ 	.short	0x0002
        /*0042*/ 	.short	0x0010
        /*0044*/ 	.byte	0x00, 0xf5, 0x21, 0x00


	//----- nvinfo : EIATTR_KPARAM_INFO
	.align		4
.L_15:
        /*0048*/ 	.byte	0x04, 0x17
        /*004a*/ 	.short	(.L_17 - .L_16)
.L_16:
        /*004c*/ 	.word	0x00000000
        /*0050*/ 	.short	0x0001
        /*0052*/ 	.short	0x0008
        /*0054*/ 	.byte	0x00, 0xf5, 0x21, 0x00


	//----- nvinfo : EIATTR_KPARAM_INFO
	.align		4
.L_17:
        /*0058*/ 	.byte	0x04, 0x17
        /*005a*/ 	.short	(.L_19 - .L_18)
.L_18:
        /*005c*/ 	.word	0x00000000
        /*0060*/ 	.short	0x0000
        /*0062*/ 	.short	0x0000
        /*0064*/ 	.byte	0x00, 0xf5, 0x21, 0x00


	//----- nvinfo : EIATTR_SPARSE_MMA_MASK
	.align		4
.L_19:
        /*0068*/ 	.byte	0x03, 0x50
        /*006a*/ 	.short	0x0000


	//----- nvinfo : EIATTR_MAXREG_COUNT
	.align		4
        /*006c*/ 	.byte	0x03, 0x1b
        /*006e*/ 	.short	0x00ff


	//----- nvinfo : EIATTR_MERCURY_ISA_VERSION
	.align		4
        /*0070*/ 	.byte	0x03, 0x5f
        /*0072*/ 	.short	0x0101


	//----- nvinfo : EIATTR_VRC_CTA_INIT_COUNT
	.align		4
        /*0074*/ 	.byte	0x02, 0x4a
	.zero		1
	.zero		1


	//----- nvinfo : EIATTR_EXIT_INSTR_OFFSETS
	.align		4
        /*0078*/ 	.byte	0x04, 0x1c
        /*007a*/ 	.short	(.L_21 - .L_20)


	//   ....[0]....
.L_20:
        /*007c*/ 	.word	0x00000010


	//----- nvinfo : EIATTR_CBANK_PARAM_SIZE
	.align		4
.L_21:
        /*0080*/ 	.byte	0x03, 0x19
        /*0082*/ 	.short	0x0028


	//----- nvinfo : EIATTR_PARAM_CBANK
	.align		4
        /*0084*/ 	.byte	0x04, 0x0a
        /*0086*/ 	.short	(.L_23 - .L_22)
	.align		4
.L_22:
        /*0088*/ 	.word	index@(.nv.constant0._Z14a_trous_kernelPK6float3S1_S1_iiPS_)
        /*008c*/ 	.short	0x0380
        /*008e*/ 	.short	0x0028


	//----- nvinfo : EIATTR_SW_WAR
	.align		4
.L_23:
        /*0090*/ 	.byte	0x04, 0x36
        /*0092*/ 	.short	(.L_25 - .L_24)
.L_24:
        /*0094*/ 	.word	0x00000008
.L_25:


//--------------------- .nv.callgraph             --------------------------
	.section	.nv.callgraph,"",@"SHT_CUDA_CALLGRAPH"
	.align	4
	.sectionentsize	8
	.align		4
        /*0000*/ 	.word	0x00000000
	.align		4
        /*0004*/ 	.word	0xffffffff
	.align		4
        /*0008*/ 	.word	0x00000000
	.align		4
        /*000c*/ 	.word	0xfffffffe
	.align		4
        /*0010*/ 	.word	0x00000000
	.align		4
        /*0014*/ 	.word	0xfffffffd
	.align		4
        /*0018*/ 	.word	0x00000000
	.align		4
        /*001c*/ 	.word	0xfffffffc


//--------------------- .text._Z14a_trous_kernelPK6float3S1_S1_iiPS_ --------------------------
	.section	.text._Z14a_trous_kernelPK6float3S1_S1_iiPS_,"ax",@progbits
	.align	128
        .global         _Z14a_trous_kernelPK6float3S1_S1_iiPS_
        .type           _Z14a_trous_kernelPK6float3S1_S1_iiPS_,@function
        .size           _Z14a_trous_kernelPK6float3S1_S1_iiPS_,(.L_x_1 - _Z14a_trous_kernelPK6float3S1_S1_iiPS_)
        .other          _Z14a_trous_kernelPK6float3S1_S1_iiPS_,@"STO_CUDA_ENTRY STV_DEFAULT"
_Z14a_trous_kernelPK6float3S1_S1_iiPS_:
.text._Z14a_trous_kernelPK6float3S1_S1_iiPS_:
[----:B------:R-:W-:Y:S01]  /*0000*/  LDC R1, c[0x0][0x37c] ;  /* 0x0000df00ff017b82 */ /* 0x000fe20000000800 */
[----:B------:R-:W-:Y:S05]  /*0010*/  EXIT ;  /* 0x000000000000794d */ /* 0x000fea0003800000 */
.L_x_0:
[----:B------:R-:W-:-:S00]  /*0020*/  BRA `(.L_x_0) ;  /* 0xfffffffc00fc7947 */ /* 0x000fc0000383ffff */
[----:B------:R-:W-:-:S00]  /*0030*/  NOP ;  /* 0x0000000000007918 */ /* 0x000fc00000000000 */
        /* <DEDUP_REMOVED lines=12> */
.L_x_1:


//--------------------- .nv.shared.reserved.0     --------------------------
	.section	.nv.shared.reserved.0,"aw",@nobits
	.weak		__nv_reservedSMEM_offset_0_alias
	.size		__nv_reservedSMEM_offset_0_alias, 0, 64
	.other		__nv_reservedSMEM_offset_0_alias,@"STO_CUDA_RESERVED_SHARED STV_DEFAULT"
__nv_reservedSMEM_offset_0_alias:
	.zero		0
	.zero		64


//--------------------- .nv.constant0._Z14a_trous_kernelPK6float3S1_S1_iiPS_ --------------------------
	.section	.nv.constant0._Z14a_trous_kernelPK6float3S1_S1_iiPS_,"a",@progbits
	.sectionflags	@""
	.align	4
.nv.constant0._Z14a_trous_kernelPK6float3S1_S1_iiPS_:
	.zero		936


//--------------------- SYMBOLS --------------------------

	.type		.nv.reservedSmem.offset0,@object
	.size		.nv.reservedSmem.offset0,0x4
